//
// Generated by NVIDIA NVVM Compiler
//
// Compiler Build ID: CL-36424714
// Cuda compilation tools, release 13.0, V13.0.88
// Based on NVVM 20.0.0
//

.version 9.0
.target sm_100
.address_size 64

	// .globl	_Z8multiplyPiS_S_ii

.visible .entry _Z8multiplyPiS_S_ii(
	.param .u64 .ptr .align 1 _Z8multiplyPiS_S_ii_param_0,
	.param .u64 .ptr .align 1 _Z8multiplyPiS_S_ii_param_1,
	.param .u64 .ptr .align 1 _Z8multiplyPiS_S_ii_param_2,
	.param .u32 _Z8multiplyPiS_S_ii_param_3,
	.param .u32 _Z8multiplyPiS_S_ii_param_4
)
{
	.reg .pred 	%p<10>;
	.reg .b32 	%r<105>;
	.reg .b64 	%rd<53>;

	ld.param.u64 	%rd11, [_Z8multiplyPiS_S_ii_param_0];
	ld.param.u64 	%rd12, [_Z8multiplyPiS_S_ii_param_1];
	ld.param.u32 	%r32, [_Z8multiplyPiS_S_ii_param_4];
	cvta.to.global.u64 	%rd1, %rd12;
	cvta.to.global.u64 	%rd2, %rd11;
	mov.u32 	%r34, %ntid.x;
	mov.u32 	%r35, %ctaid.x;
	mov.u32 	%r36, %tid.x;
	mad.lo.s32 	%r1, %r34, %r35, %r36;
	rem.s32 	%r2, %r1, %r32;
	setp.lt.s32 	%p1, %r32, 1;
	mov.b32 	%r104, 0;
	@%p1 bra 	$L__BB0_12;
	sub.s32 	%r91, %r1, %r2;
	and.b32  	%r4, %r32, 7;
	setp.lt.u32 	%p2, %r32, 8;
	mov.b32 	%r99, 0;
	mov.u32 	%r104, %r99;
	@%p2 bra 	$L__BB0_4;
	and.b32  	%r99, %r32, 2147483640;
	neg.s32 	%r93, %r99;
	mul.wide.u32 	%rd13, %r32, 4;
	add.s64 	%rd3, %rd1, %rd13;
	mul.wide.u32 	%rd14, %r32, 8;
	add.s64 	%rd4, %rd1, %rd14;
	mul.wide.u32 	%rd15, %r32, 12;
	add.s64 	%rd5, %rd1, %rd15;
	mul.wide.u32 	%rd16, %r32, 16;
	add.s64 	%rd6, %rd1, %rd16;
	mul.wide.u32 	%rd17, %r32, 20;
	add.s64 	%rd7, %rd1, %rd17;
	mul.wide.u32 	%rd18, %r32, 24;
	add.s64 	%rd8, %rd1, %rd18;
	mul.wide.u32 	%rd19, %r32, 28;
	add.s64 	%rd9, %rd1, %rd19;
	mov.b32 	%r104, 0;
	mov.u32 	%r92, %r2;
$L__BB0_3:
	.pragma "nounroll";
	mul.wide.s32 	%rd20, %r92, 4;
	add.s64 	%rd21, %rd3, %rd20;
	add.s64 	%rd22, %rd4, %rd20;
	add.s64 	%rd23, %rd5, %rd20;
	add.s64 	%rd24, %rd6, %rd20;
	add.s64 	%rd25, %rd7, %rd20;
	add.s64 	%rd26, %rd8, %rd20;
	add.s64 	%rd27, %rd9, %rd20;
	add.s64 	%rd28, %rd1, %rd20;
	mul.wide.s32 	%rd29, %r91, 4;
	add.s64 	%rd30, %rd2, %rd29;
	ld.global.u32 	%r40, [%rd30];
	ld.global.u32 	%r41, [%rd28];
	mad.lo.s32 	%r42, %r41, %r40, %r104;
	ld.global.u32 	%r43, [%rd30+4];
	ld.global.u32 	%r44, [%rd21];
	mad.lo.s32 	%r45, %r44, %r43, %r42;
	ld.global.u32 	%r46, [%rd30+8];
	ld.global.u32 	%r47, [%rd22];
	mad.lo.s32 	%r48, %r47, %r46, %r45;
	ld.global.u32 	%r49, [%rd30+12];
	ld.global.u32 	%r50, [%rd23];
	mad.lo.s32 	%r51, %r50, %r49, %r48;
	ld.global.u32 	%r52, [%rd30+16];
	ld.global.u32 	%r53, [%rd24];
	mad.lo.s32 	%r54, %r53, %r52, %r51;
	ld.global.u32 	%r55, [%rd30+20];
	ld.global.u32 	%r56, [%rd25];
	mad.lo.s32 	%r57, %r56, %r55, %r54;
	ld.global.u32 	%r58, [%rd30+24];
	ld.global.u32 	%r59, [%rd26];
	mad.lo.s32 	%r60, %r59, %r58, %r57;
	ld.global.u32 	%r61, [%rd30+28];
	ld.global.u32 	%r62, [%rd27];
	mad.lo.s32 	%r104, %r62, %r61, %r60;
	add.s32 	%r93, %r93, 8;
	shl.b32 	%r63, %r32, 3;
	add.s32 	%r92, %r92, %r63;
	add.s32 	%r91, %r91, 8;
	setp.ne.s32 	%p3, %r93, 0;
	@%p3 bra 	$L__BB0_3;
$L__BB0_4:
	setp.eq.s32 	%p4, %r4, 0;
	@%p4 bra 	$L__BB0_12;
	sub.s32 	%r18, %r1, %r2;
	and.b32  	%r19, %r32, 3;
	setp.lt.u32 	%p5, %r4, 4;
	@%p5 bra 	$L__BB0_7;
	add.s32 	%r65, %r18, %r99;
	mul.wide.s32 	%rd31, %r65, 4;
	add.s64 	%rd32, %rd2, %rd31;
	ld.global.u32 	%r66, [%rd32];
	mad.lo.s32 	%r67, %r99, %r32, %r2;
	mul.wide.s32 	%rd33, %r67, 4;
	add.s64 	%rd34, %rd1, %rd33;
	ld.global.u32 	%r68, [%rd34];
	mad.lo.s32 	%r69, %r68, %r66, %r104;
	ld.global.u32 	%r70, [%rd32+4];
	mul.wide.u32 	%rd35, %r32, 4;
	add.s64 	%rd36, %rd34, %rd35;
	ld.global.u32 	%r71, [%rd36];
	mad.lo.s32 	%r72, %r71, %r70, %r69;
	ld.global.u32 	%r73, [%rd32+8];
	add.s64 	%rd37, %rd36, %rd35;
	ld.global.u32 	%r74, [%rd37];
	mad.lo.s32 	%r75, %r74, %r73, %r72;
	ld.global.u32 	%r76, [%rd32+12];
	add.s64 	%rd38, %rd37, %rd35;
	ld.global.u32 	%r77, [%rd38];
	mad.lo.s32 	%r104, %r77, %r76, %r75;
	add.s32 	%r99, %r99, 4;
$L__BB0_7:
	setp.eq.s32 	%p6, %r19, 0;
	@%p6 bra 	$L__BB0_12;
	setp.eq.s32 	%p7, %r19, 1;
	@%p7 bra 	$L__BB0_10;
	add.s32 	%r79, %r18, %r99;
	mul.wide.s32 	%rd39, %r79, 4;
	add.s64 	%rd40, %rd2, %rd39;
	ld.global.u32 	%r80, [%rd40];
	mad.lo.s32 	%r81, %r99, %r32, %r2;
	mul.wide.s32 	%rd41, %r81, 4;
	add.s64 	%rd42, %rd1, %rd41;
	ld.global.u32 	%r82, [%rd42];
	mad.lo.s32 	%r83, %r82, %r80, %r104;
	ld.global.u32 	%r84, [%rd40+4];
	mul.wide.u32 	%rd43, %r32, 4;
	add.s64 	%rd44, %rd42, %rd43;
	ld.global.u32 	%r85, [%rd44];
	mad.lo.s32 	%r104, %r85, %r84, %r83;
	add.s32 	%r99, %r99, 2;
$L__BB0_10:
	and.b32  	%r86, %r32, 1;
	setp.eq.b32 	%p8, %r86, 1;
	not.pred 	%p9, %p8;
	@%p9 bra 	$L__BB0_12;
	add.s32 	%r87, %r18, %r99;
	mul.wide.s32 	%rd45, %r87, 4;
	add.s64 	%rd46, %rd2, %rd45;
	ld.global.u32 	%r88, [%rd46];
	mad.lo.s32 	%r89, %r99, %r32, %r2;
	mul.wide.s32 	%rd47, %r89, 4;
	add.s64 	%rd48, %rd1, %rd47;
	ld.global.u32 	%r90, [%rd48];
	mad.lo.s32 	%r104, %r90, %r88, %r104;
$L__BB0_12:
	ld.param.u64 	%rd52, [_Z8multiplyPiS_S_ii_param_2];
	cvta.to.global.u64 	%rd49, %rd52;
	mul.wide.s32 	%rd50, %r1, 4;
	add.s64 	%rd51, %rd49, %rd50;
	st.global.u32 	[%rd51], %r104;
	ret;

}


// ===== COMPILED SASS (sm_100) =====

	.target	sm_100

	.elftype	@"ET_EXEC"


//--------------------- .note.nv.tkinfo           --------------------------
	.section	.note.nv.tkinfo,"",@"SHT_NOTE"
	.sectionflags	@"SHF_NOTE_NV_TKINFO"
	.tkinfo
        /*0018*/ 	.word	0x00000002
        /*0030*/ 	.string	""
        /*0030*/ 	.string	"ptxas"
        /*0030*/ 	.string	"Cuda compilation tools, release 13.0, V13.0.88"
        /*0030*/ 	.string	"Build cuda_13.0.r13.0/compiler.36424714_0"
        /*0030*/ 	.string	"-arch sm_100 -m 64 "



//--------------------- .note.nv.cuinfo           --------------------------
	.section	.note.nv.cuinfo,"",@"SHT_NOTE"
	.sectionflags	@"SHF_NOTE_NV_CUINFO"
        /*0018*/ 	.short	0x0002
        /*001a*/ 	.short	0x0064
        /*001c*/ 	.short	0x0082
	.zero		2


//--------------------- .nv.info                  --------------------------
	.section	.nv.info,"",@"SHT_CUDA_INFO"
	.align	4


	//----- nvinfo : EIATTR_REGCOUNT
	.align		4
        /*0000*/ 	.byte	0x04, 0x2f
        /*0002*/ 	.short	(.L_1 - .L_0)
	.align		4
.L_0:
        /*0004*/ 	.word	index@(_Z8multiplyPiS_S_ii)
        /*0008*/ 	.word	0x0000001f


	//----- nvinfo : EIATTR_FRAME_SIZE
	.align		4
.L_1:
        /*000c*/ 	.byte	0x04, 0x11
        /*000e*/ 	.short	(.L_3 - .L_2)
	.align		4
.L_2:
        /*0010*/ 	.word	index@(_Z8multiplyPiS_S_ii)
        /*0014*/ 	.word	0x00000000


	//----- nvinfo : EIATTR_MIN_STACK_SIZE
	.align		4
.L_3:
        /*0018*/ 	.byte	0x04, 0x12
        /*001a*/ 	.short	(.L_5 - .L_4)
	.align		4
.L_4:
        /*001c*/ 	.word	index@(_Z8multiplyPiS_S_ii)
        /*0020*/ 	.word	0x00000000
.L_5:


//--------------------- .nv.compat                --------------------------
	.section	.nv.compat,"",@"SHT_CUDA_COMPAT_INFO"
	.align	4
        /*0000*/ 	.byte	0x02, 0x09, 0x00, 0x00, 0x02, 0x02, 0x01, 0x00, 0x02, 0x05, 0x05, 0x00, 0x03, 0x07, 0x01, 0x01
        /*0010*/ 	.byte	0x02, 0x03, 0x00, 0x00, 0x02, 0x06, 0x01, 0x00, 0x04, 0x0b, 0x08, 0x00, 0x09, 0x00, 0x00, 0x00
        /*0020*/ 	.byte	0x00, 0x00, 0x00, 0x00


//--------------------- .nv.info._Z8multiplyPiS_S_ii --------------------------
	.section	.nv.info._Z8multiplyPiS_S_ii,"",@"SHT_CUDA_INFO"
	.sectionflags	@""
	.align	4


	//----- nvinfo : EIATTR_CUDA_API_VERSION
	.align		4
        /*0000*/ 	.byte	0x04, 0x37
        /*0002*/ 	.short	(.L_7 - .L_6)
.L_6:
        /*0004*/ 	.word	0x00000082


	//----- nvinfo : EIATTR_KPARAM_INFO
	.align		4
.L_7:
        /*0008*/ 	.byte	0x04, 0x17
        /*000a*/ 	.short	(.L_9 - .L_8)
.L_8:
        /*000c*/ 	.word	0x00000000
        /*0010*/ 	.short	0x0004
        /*0012*/ 	.short	0x001c
        /*0014*/ 	.byte	0x00, 0xf0, 0x11, 0x00


	//----- nvinfo : EIATTR_KPARAM_INFO
	.align		4
.L_9:
        /*0018*/ 	.byte	0x04, 0x17
        /*001a*/ 	.short	(.L_11 - .L_10)
.L_10:
        /*001c*/ 	.word	0x00000000
        /*0020*/ 	.short	0x0003
        /*0022*/ 	.short	0x0018
        /*0024*/ 	.byte	0x00, 0xf0, 0x11, 0x00


	//----- nvinfo : EIATTR_KPARAM_INFO
	.align		4
.L_11:
        /*0028*/ 	.byte	0x04, 0x17
        /*002a*/ 	.short	(.L_13 - .L_12)
.L_12:
        /*002c*/ 	.word	0x00000000
        /*0030*/ 	.short	0x0002
        /*0032*/ 	.short	0x0010
        /*0034*/ 	.byte	0x00, 0xf5, 0x21, 0x00


	//----- nvinfo : EIATTR_KPARAM_INFO
	.align		4
.L_13:
        /*0038*/ 	.byte	0x04, 0x17
        /*003a*/ 	.short	(.L_15 - .L_14)
.L_14:
        /*003c*/ 	.word	0x00000000
        /*0040*/ 	.short	0x0001
        /*0042*/ 	.short	0x0008
        /*0044*/ 	.byte	0x00, 0xf5, 0x21, 0x00


	//----- nvinfo : EIATTR_KPARAM_INFO
	.align		4
.L_15:
        /*0048*/ 	.byte	0x04, 0x17
        /*004a*/ 	.short	(.L_17 - .L_16)
.L_16:
        /*004c*/ 	.word	0x00000000
        /*0050*/ 	.short	0x0000
        /*0052*/ 	.short	0x0000
        /*0054*/ 	.byte	0x00, 0xf5, 0x21, 0x00


	//----- nvinfo : EIATTR_SPARSE_MMA_MASK
	.align		4
.L_17:
        /*0058*/ 	.byte	0x03, 0x50
        /*005a*/ 	.short	0x0000


	//----- nvinfo : EIATTR_MAXREG_COUNT
	.align		4
        /*005c*/ 	.byte	0x03, 0x1b
        /*005e*/ 	.short	0x00ff


	//----- nvinfo : EIATTR_MERCURY_ISA_VERSION
	.align		4
        /*0060*/ 	.byte	0x03, 0x5f
        /*0062*/ 	.short	0x0101


	//----- nvinfo : EIATTR_VRC_CTA_INIT_COUNT
	.align		4
        /*0064*/ 	.byte	0x02, 0x4a
	.zero		1
	.zero		1


	//----- nvinfo : EIATTR_EXIT_INSTR_OFFSETS
	.align		4
        /*0068*/ 	.byte	0x04, 0x1c
        /*006a*/ 	.short	(.L_19 - .L_18)


	//   ....[0]....
.L_18:
        /*006c*/ 	.word	0x00000ac0


	//----- nvinfo : EIATTR_CBANK_PARAM_SIZE
	.align		4
.L_19:
        /*0070*/ 	.byte	0x03, 0x19
        /*0072*/ 	.short	0x0020


	//----- nvinfo : EIATTR_PARAM_CBANK
	.align		4
        /*0074*/ 	.byte	0x04, 0x0a
        /*0076*/ 	.short	(.L_21 - .L_20)
	.align		4
.L_20:
        /*0078*/ 	.word	index@(.nv.constant0._Z8multiplyPiS_S_ii)
        /*007c*/ 	.short	0x0380
        /*007e*/ 	.short	0x0020


	//----- nvinfo : EIATTR_SW_WAR
	.align		4
.L_21:
        /*0080*/ 	.byte	0x04, 0x36
        /*0082*/ 	.short	(.L_23 - .L_22)
.L_22:
        /*0084*/ 	.word	0x00000008
.L_23:


//--------------------- .nv.callgraph             --------------------------
	.section	.nv.callgraph,"",@"SHT_CUDA_CALLGRAPH"
	.align	4
	.sectionentsize	8
	.align		4
        /*0000*/ 	.word	0x00000000
	.align		4
        /*0004*/ 	.word	0xffffffff
	.align		4
        /*0008*/ 	.word	0x00000000
	.align		4
        /*000c*/ 	.word	0xfffffffe
	.align		4
        /*0010*/ 	.word	0x00000000
	.align		4
        /*0014*/ 	.word	0xfffffffd
	.align		4
        /*0018*/ 	.word	0x00000000
	.align		4
        /*001c*/ 	.word	0xfffffffc


//--------------------- .text._Z8multiplyPiS_S_ii --------------------------
	.section	.text._Z8multiplyPiS_S_ii,"ax",@progbits
	.align	128
        .global         _Z8multiplyPiS_S_ii
        .type           _Z8multiplyPiS_S_ii,@function
        .size           _Z8multiplyPiS_S_ii,(.L_x_5 - _Z8multiplyPiS_S_ii)
        .other          _Z8multiplyPiS_S_ii,@"STO_CUDA_ENTRY STV_DEFAULT"
_Z8multiplyPiS_S_ii:
.text._Z8multiplyPiS_S_ii:
[----:B------:R-:W-:Y:S01]  /*0000*/  LDC R1, c[0x0][0x37c] ;  /* 0x0000df00ff017b82 */ /* 0x000fe20000000800 */
[----:B------:R-:W0:Y:S01]  /*0010*/  LDCU UR18, c[0x0][0x39c] ;  /* 0x00007380ff1277ac */ /* 0x000e220008000800 */
[----:B------:R-:W1:Y:S01]  /*0020*/  S2R R0, SR_CTAID.X ;  /* 0x0000000000007919 */ /* 0x000e620000002500 */
[----:B------:R-:W-:Y:S01]  /*0030*/  MOV R12, RZ ;  /* 0x000000ff000c7202 */ /* 0x000fe20000000f00 */
[----:B------:R-:W1:Y:S01]  /*0040*/  LDCU UR4, c[0x0][0x360] ;  /* 0x00006c00ff0477ac */ /* 0x000e620008000800 */
[----:B------:R-:W1:Y:S01]  /*0050*/  S2R R5, SR_TID.X ;  /* 0x0000000000057919 */ /* 0x000e620000002100 */
[----:B------:R-:W2:Y:S01]  /*0060*/  LDCU.64 UR16, c[0x0][0x358] ;  /* 0x00006b00ff1077ac */ /* 0x000ea20008000a00 */
[----:B0-----:R-:W-:Y:S01]  /*0070*/  IABS R6, UR18 ;  /* 0x0000001200067c13 */ /* 0x001fe20008000000 */
[----:B------:R-:W-:-:S03]  /*0080*/  UISETP.GE.AND UP0, UPT, UR18, 0x1, UPT ;  /* 0x000000011200788c */ /* 0x000fc6000bf06270 */
[----:B------:R-:W0:Y:S08]  /*0090*/  I2F.RP R4, R6 ;  /* 0x0000000600047306 */ /* 0x000e300000209400 */
[----:B0-----:R-:W0:Y:S01]  /*00a0*/  MUFU.RCP R4, R4 ;  /* 0x0000000400047308 */ /* 0x001e220000001000 */
[----:B-1----:R-:W-:-:S05]  /*00b0*/  IMAD R0, R0, UR4, R5 ;  /* 0x0000000400007c24 */ /* 0x002fca000f8e0205 */
[----:B------:R-:W-:Y:S02]  /*00c0*/  IABS R13, R0 ;  /* 0x00000000000d7213 */ /* 0x000fe40000000000 */
[----:B------:R-:W-:Y:S02]  /*00d0*/  ISETP.GE.AND P2, PT, R0, RZ, PT ;  /* 0x000000ff0000720c */ /* 0x000fe40003f46270 */
[----:B0-----:R-:W-:-:S04]  /*00e0*/  IADD3 R2, PT, PT, R4, 0xffffffe, RZ ;  /* 0x0ffffffe04027810 */ /* 0x001fc80007ffe0ff */
[----:B------:R0:W1:Y:S02]  /*00f0*/  F2I.FTZ.U32.TRUNC.NTZ R3, R2 ;  /* 0x0000000200037305 */ /* 0x000064000021f000 */
[----:B0-----:R-:W-:Y:S01]  /*0100*/  HFMA2 R2, -RZ, RZ, 0, 0 ;  /* 0x00000000ff027431 */ /* 0x001fe200000001ff */
[----:B-1----:R-:W-:-:S05]  /*0110*/  IADD3 R7, PT, PT, RZ, -R3, RZ ;  /* 0x80000003ff077210 */ /* 0x002fca0007ffe0ff */
[----:B------:R-:W-:-:S04]  /*0120*/  IMAD R5, R7, R6, RZ ;  /* 0x0000000607057224 */ /* 0x000fc800078e02ff */
[----:B------:R-:W-:-:S06]  /*0130*/  IMAD.HI.U32 R3, R3, R5, R2 ;  /* 0x0000000503037227 */ /* 0x000fcc00078e0002 */
[----:B------:R-:W-:-:S05]  /*0140*/  IMAD.HI.U32 R3, R3, R13, RZ ;  /* 0x0000000d03037227 */ /* 0x000fca00078e00ff */
[----:B------:R-:W-:-:S05]  /*0150*/  IADD3 R3, PT, PT, -R3, RZ, RZ ;  /* 0x000000ff03037210 */ /* 0x000fca0007ffe1ff */
[----:B------:R-:W-:-:S05]  /*0160*/  IMAD R13, R6, R3, R13 ;  /* 0x00000003060d7224 */ /* 0x000fca00078e020d */
[----:B------:R-:W-:-:S13]  /*0170*/  ISETP.GT.U32.AND P0, PT, R6, R13, PT ;  /* 0x0000000d0600720c */ /* 0x000fda0003f04070 */
[----:B------:R-:W-:Y:S02]  /*0180*/  @!P0 IADD3 R13, PT, PT, R13, -R6, RZ ;  /* 0x800000060d0d8210 */ /* 0x000fe40007ffe0ff */
[----:B------:R-:W-:Y:S02]  /*0190*/  ISETP.NE.AND P0, PT, RZ, UR18, PT ;  /* 0x00000012ff007c0c */ /* 0x000fe4000bf05270 */
[----:B------:R-:W-:-:S13]  /*01a0*/  ISETP.GT.U32.AND P1, PT, R6, R13, PT ;  /* 0x0000000d0600720c */ /* 0x000fda0003f24070 */
[----:B------:R-:W-:-:S04]  /*01b0*/  @!P1 IADD3 R13, PT, PT, R13, -R6, RZ ;  /* 0x800000060d0d9210 */ /* 0x000fc80007ffe0ff */
[----:B------:R-:W-:Y:S02]  /*01c0*/  @!P2 IADD3 R13, PT, PT, -R13, RZ, RZ ;  /* 0x000000ff0d0da210 */ /* 0x000fe40007ffe1ff */
[----:B------:R-:W-:Y:S01]  /*01d0*/  @!P0 LOP3.LUT R13, RZ, UR18, RZ, 0x33, !PT ;  /* 0x00000012ff0d8c12 */ /* 0x000fe2000f8e33ff */
[----:B--2---:R-:W-:Y:S06]  /*01e0*/  BRA.U !UP0, `(.L_x_0) ;  /* 0x0000000908287547 */ /* 0x004fec000b800000 */
[----:B------:R-:W-:Y:S01]  /*01f0*/  UISETP.GE.U32.AND UP1, UPT, UR18, 0x8, UPT ;  /* 0x000000081200788c */ /* 0x000fe2000bf26070 */
[----:B------:R-:W-:Y:S01]  /*0200*/  MOV R12, RZ ;  /* 0x000000ff000c7202 */ /* 0x000fe20000000f00 */
[----:B------:R-:W-:Y:S01]  /*0210*/  ULOP3.LUT UR19, UR18, 0x7, URZ, 0xc0, !UPT ;  /* 0x0000000712137892 */ /* 0x000fe2000f8ec0ff */
[----:B------:R-:W-:-:S03]  /*0220*/  UMOV UR4, URZ ;  /* 0x000000ff00047c82 */ /* 0x000fc60008000000 */
[----:B------:R-:W-:-:S03]  /*0230*/  UISETP.NE.AND UP0, UPT, UR19, URZ, UPT ;  /* 0x000000ff1300728c */ /* 0x000fc6000bf05270 */
[----:B------:R-:W-:Y:S08]  /*0240*/  BRA.U !UP1, `(.L_x_1) ;  /* 0x0000000109f87547 */ /* 0x000ff0000b800000 */
[----:B------:R-:W0:Y:S01]  /*0250*/  LDCU.64 UR20, c[0x0][0x388] ;  /* 0x00007100ff1477ac */ /* 0x000e220008000a00 */
[----:B------:R-:W-:Y:S02]  /*0260*/  HFMA2 R12, -RZ, RZ, 0, 0 ;  /* 0x00000000ff0c7431 */ /* 0x000fe400000001ff */
[----:B------:R-:W-:Y:S01]  /*0270*/  IMAD.IADD R14, R0, 0x1, -R13 ;  /* 0x00000001000e7824 */ /* 0x000fe200078e0a0d */
[----:B------:R-:W-:Y:S01]  /*0280*/  MOV R15, R13 ;  /* 0x0000000d000f7202 */ /* 0x000fe20000000f00 */
[----:B------:R-:W-:-:S04]  /*0290*/  ULOP3.LUT UR4, UR18, 0x7ffffff8, URZ, 0xc0, !UPT ;  /* 0x7ffffff812047892 */ /* 0x000fc8000f8ec0ff */
[----:B------:R-:W-:Y:S02]  /*02a0*/  UIADD3 UR5, UPT, UPT, -UR4, URZ, URZ ;  /* 0x000000ff04057290 */ /* 0x000fe4000fffe1ff */
[----:B0-----:R-:W-:Y:S02]  /*02b0*/  UIMAD.WIDE.U32 UR6, UR18, 0xc, UR20 ;  /* 0x0000000c120678a5 */ /* 0x001fe4000f8e0014 */
[----:B------:R-:W-:Y:S02]  /*02c0*/  UIMAD.WIDE.U32 UR8, UR18, 0x10, UR20 ;  /* 0x00000010120878a5 */ /* 0x000fe4000f8e0014 */
[----:B------:R-:W-:Y:S02]  /*02d0*/  UIMAD.WIDE.U32 UR10, UR18, 0x14, UR20 ;  /* 0x00000014120a78a5 */ /* 0x000fe4000f8e0014 */
[----:B------:R-:W-:Y:S02]  /*02e0*/  UIMAD.WIDE.U32 UR12, UR18, 0x18, UR20 ;  /* 0x00000018120c78a5 */ /* 0x000fe4000f8e0014 */
[----:B------:R-:W-:-:S12]  /*02f0*/  UIMAD.WIDE.U32 UR14, UR18, 0x1c, UR20 ;  /* 0x0000001c120e78a5 */ /* 0x000fd8000f8e0014 */
.L_x_2:
[----:B------:R-:W0:Y:S01]  /*0300*/  LDC.64 R2, c[0x0][0x380] ;  /* 0x0000e000ff027b82 */ /* 0x000e220000000a00 */
[----:B------:R-:W-:Y:S01]  /*0310*/  UIMAD.WIDE.U32 UR24, UR18, 0x4, UR20 ;  /* 0x00000004121878a5 */ /* 0x000fe2000f8e0014 */
[----:B------:R-:W-:Y:S01]  /*0320*/  MOV R8, 0x4 ;  /* 0x0000000400087802 */ /* 0x000fe20000000f00 */
[----:B------:R-:W-:-:S04]  /*0330*/  UIMAD.WIDE.U32 UR22, UR18, 0x8, UR20 ;  /* 0x00000008121678a5 */ /* 0x000fc8000f8e0014 */
[----:B------:R-:W-:Y:S01]  /*0340*/  MOV R4, UR24 ;  /* 0x0000001800047c02 */ /* 0x000fe20008000f00 */
[C---:B------:R-:W-:Y:S01]  /*0350*/  IMAD.WIDE R8, R15.reuse, R8, UR20 ;  /* 0x000000140f087e25 */ /* 0x040fe2000f8e0208 */
[----:B------:R-:W-:Y:S02]  /*0360*/  MOV R5, UR25 ;  /* 0x0000001900057c02 */ /* 0x000fe40008000f00 */
[----:B------:R-:W-:Y:S02]  /*0370*/  MOV R6, UR22 ;  /* 0x0000001600067c02 */ /* 0x000fe40008000f00 */
[----:B------:R-:W-:Y:S01]  /*0380*/  MOV R7, UR23 ;  /* 0x0000001700077c02 */ /* 0x000fe20008000f00 */
[----:B------:R-:W-:Y:S01]  /*0390*/  IMAD.WIDE R4, R15, 0x4, R4 ;  /* 0x000000040f047825 */ /* 0x000fe200078e0204 */
[----:B------:R1:W2:Y:S03]  /*03a0*/  LDG.E R20, desc[UR16][R8.64] ;  /* 0x0000001008147981 */ /* 0x0002a6000c1e1900 */
[----:B0-----:R-:W-:Y:S01]  /*03b0*/  IMAD.WIDE R2, R14, 0x4, R2 ;  /* 0x000000040e027825 */ /* 0x001fe200078e0202 */
[----:B------:R0:W3:Y:S04]  /*03c0*/  LDG.E R19, desc[UR16][R4.64] ;  /* 0x0000001004137981 */ /* 0x0000e8000c1e1900 */
[----:B------:R-:W2:Y:S01]  /*03d0*/  LDG.E R21, desc[UR16][R2.64] ;  /* 0x0000001002157981 */ /* 0x000ea2000c1e1900 */
[----:B------:R-:W-:-:S02]  /*03e0*/  IMAD.MOV.U32 R24, RZ, RZ, 0x4 ;  /* 0x00000004ff187424 */ /* 0x000fc400078e00ff */
[C---:B------:R-:W-:Y:S01]  /*03f0*/  IMAD.WIDE R6, R15.reuse, 0x4, R6 ;  /* 0x000000040f067825 */ /* 0x040fe200078e0206 */
[----:B------:R-:W3:Y:S01]  /*0400*/  LDG.E R18, desc[UR16][R2.64+0x4] ;  /* 0x0000041002127981 */ /* 0x000ee2000c1e1900 */
[----:B------:R-:W-:Y:S02]  /*0410*/  MOV R10, 0x4 ;  /* 0x00000004000a7802 */ /* 0x000fe40000000f00 */
[----:B------:R-:W-:Y:S01]  /*0420*/  IMAD.WIDE R24, R15, R24, UR6 ;  /* 0x000000060f187e25 */ /* 0x000fe2000f8e0218 */
[----:B------:R4:W5:Y:S01]  /*0430*/  LDG.E R17, desc[UR16][R6.64] ;  /* 0x0000001006117981 */ /* 0x000962000c1e1900 */
[----:B------:R-:W-:-:S03]  /*0440*/  MOV R26, 0x4 ;  /* 0x00000004001a7802 */ /* 0x000fc60000000f00 */
[----:B------:R-:W5:Y:S01]  /*0450*/  LDG.E R16, desc[UR16][R2.64+0x8] ;  /* 0x0000081002107981 */ /* 0x000f62000c1e1900 */
[----:B-1----:R-:W-:-:S03]  /*0460*/  IMAD.WIDE R8, R15, R10, UR8 ;  /* 0x000000080f087e25 */ /* 0x002fc6000f8e020a */
[----:B------:R-:W5:Y:S01]  /*0470*/  LDG.E R23, desc[UR16][R24.64] ;  /* 0x0000001018177981 */ /* 0x000f62000c1e1900 */
[----:B0-----:R-:W-:-:S03]  /*0480*/  IMAD.WIDE R4, R15, R26, UR10 ;  /* 0x0000000a0f047e25 */ /* 0x001fc6000f8e021a */
[----:B------:R-:W5:Y:S01]  /*0490*/  LDG.E R22, desc[UR16][R2.64+0xc] ;  /* 0x00000c1002167981 */ /* 0x000f62000c1e1900 */
[----:B------:R-:W-:Y:S01]  /*04a0*/  MOV R28, 0x4 ;  /* 0x00000004001c7802 */ /* 0x000fe20000000f00 */
[C---:B----4-:R-:W-:Y:S02]  /*04b0*/  IMAD.WIDE R6, R15.reuse, R10, UR12 ;  /* 0x0000000c0f067e25 */ /* 0x050fe4000f8e020a */
[----:B------:R-:W4:Y:S04]  /*04c0*/  LDG.E R9, desc[UR16][R8.64] ;  /* 0x0000001008097981 */ /* 0x000f28000c1e1900 */
[----:B------:R-:W4:Y:S01]  /*04d0*/  LDG.E R26, desc[UR16][R2.64+0x10] ;  /* 0x00001010021a7981 */ /* 0x000f22000c1e1900 */
[----:B------:R-:W-:-:S03]  /*04e0*/  IMAD.WIDE R10, R15, R28, UR14 ;  /* 0x0000000e0f0a7e25 */ /* 0x000fc6000f8e021c */
[----:B------:R-:W4:Y:S04]  /*04f0*/  LDG.E R4, desc[UR16][R4.64] ;  /* 0x0000001004047981 */ /* 0x000f28000c1e1900 */
[----:B------:R-:W4:Y:S04]  /*0500*/  LDG.E R27, desc[UR16][R2.64+0x14] ;  /* 0x00001410021b7981 */ /* 0x000f28000c1e1900 */
[----:B------:R0:W4:Y:S04]  /*0510*/  LDG.E R7, desc[UR16][R6.64] ;  /* 0x0000001006077981 */ /* 0x000128000c1e1900 */
[----:B------:R-:W4:Y:S04]  /*0520*/  LDG.E R24, desc[UR16][R2.64+0x18] ;  /* 0x0000181002187981 */ /* 0x000f28000c1e1900 */
[----:B------:R-:W4:Y:S04]  /*0530*/  LDG.E R10, desc[UR16][R10.64] ;  /* 0x000000100a0a7981 */ /* 0x000f28000c1e1900 */
[----:B------:R-:W4:Y:S01]  /*0540*/  LDG.E R25, desc[UR16][R2.64+0x1c] ;  /* 0x00001c1002197981 */ /* 0x000f22000c1e1900 */
[----:B------:R-:W-:-:S04]  /*0550*/  UIADD3 UR5, UPT, UPT, UR5, 0x8, URZ ;  /* 0x0000000805057890 */ /* 0x000fc8000fffe0ff */
[----:B------:R-:W-:Y:S01]  /*0560*/  UISETP.NE.AND UP1, UPT, UR5, URZ, UPT ;  /* 0x000000ff0500728c */ /* 0x000fe2000bf25270 */
[----:B0-----:R-:W-:Y:S02]  /*0570*/  MOV R6, UR18 ;  /* 0x0000001200067c02 */ /* 0x001fe40008000f00 */
[----:B------:R-:W-:Y:S02]  /*0580*/  IADD3 R14, PT, PT, R14, 0x8, RZ ;  /* 0x000000080e0e7810 */ /* 0x000fe40007ffe0ff */
[----:B------:R-:W-:Y:S01]  /*0590*/  LEA R15, R6, R15, 0x3 ;  /* 0x0000000f060f7211 */ /* 0x000fe200078e18ff */
[----:B--2---:R-:W-:-:S04]  /*05a0*/  IMAD R20, R21, R20, R12 ;  /* 0x0000001415147224 */ /* 0x004fc800078e020c */
[----:B---3--:R-:W-:-:S04]  /*05b0*/  IMAD R18, R18, R19, R20 ;  /* 0x0000001312127224 */ /* 0x008fc800078e0214 */
[----:B-----5:R-:W-:-:S04]  /*05c0*/  IMAD R16, R16, R17, R18 ;  /* 0x0000001110107224 */ /* 0x020fc800078e0212 */
[----:B------:R-:W-:-:S04]  /*05d0*/  IMAD R16, R22, R23, R16 ;  /* 0x0000001716107224 */ /* 0x000fc800078e0210 */
[----:B----4-:R-:W-:-:S04]  /*05e0*/  IMAD R9, R26, R9, R16 ;  /* 0x000000091a097224 */ /* 0x010fc800078e0210 */
[----:B------:R-:W-:-:S04]  /*05f0*/  IMAD R4, R27, R4, R9 ;  /* 0x000000041b047224 */ /* 0x000fc800078e0209 */
[----:B------:R-:W-:-:S04]  /*0600*/  IMAD R7, R24, R7, R4 ;  /* 0x0000000718077224 */ /* 0x000fc800078e0204 */
[----:B------:R-:W-:Y:S01]  /*0610*/  IMAD R12, R25, R10, R7 ;  /* 0x0000000a190c7224 */ /* 0x000fe200078e0207 */
[----:B------:R-:W-:Y:S06]  /*0620*/  BRA.U UP1, `(.L_x_2) ;  /* 0xfffffffd01347547 */ /* 0x000fec000b83ffff */
.L_x_1:
[----:B------:R-:W-:Y:S05]  /*0630*/  BRA.U !UP0, `(.L_x_0) ;  /* 0x0000000508147547 */ /* 0x000fea000b800000 */
[----:B------:R-:W-:Y:S01]  /*0640*/  UISETP.GE.U32.AND UP0, UPT, UR19, 0x4, UPT ;  /* 0x000000041300788c */ /* 0x000fe2000bf06070 */
[----:B------:R-:W-:Y:S01]  /*0650*/  IADD3 R2, PT, PT, R0, -R13, RZ ;  /* 0x8000000d00027210 */ /* 0x000fe20007ffe0ff */
[----:B------:R-:W-:-:S04]  /*0660*/  ULOP3.LUT UR5, UR18, 0x3, URZ, 0xc0, !UPT ;  /* 0x0000000312057892 */ /* 0x000fc8000f8ec0ff */
[----:B------:R-:W-:-:S03]  /*0670*/  UISETP.NE.AND UP1, UPT, UR5, URZ, UPT ;  /* 0x000000ff0500728c */ /* 0x000fc6000bf25270 */
[----:B------:R-:W-:Y:S08]  /*0680*/  BRA.U !UP0, `(.L_x_3) ;  /* 0x0000000108687547 */ /* 0x000ff0000b800000 */
[----:B------:R-:W0:Y:S01]  /*0690*/  LDC.64 R6, c[0x0][0x388] ;  /* 0x0000e200ff067b82 */ /* 0x000e220000000a00 */
[----:B------:R-:W-:Y:S01]  /*06a0*/  IMAD.U32 R8, RZ, RZ, UR4 ;  /* 0x00000004ff087e24 */ /* 0x000fe2000f8e00ff */
[----:B------:R-:W-:Y:S02]  /*06b0*/  IADD3 R3, PT, PT, R2, UR4, RZ ;  /* 0x0000000402037c10 */ /* 0x000fe4000fffe0ff */
[----:B------:R-:W-:Y:S01]  /*06c0*/  MOV R11, UR18 ;  /* 0x00000012000b7c02 */ /* 0x000fe20008000f00 */
[----:B------:R-:W-:-:S03]  /*06d0*/  IMAD R9, R8, UR18, R13 ;  /* 0x0000001208097c24 */ /* 0x000fc6000f8e020d */
[----:B------:R-:W1:Y:S01]  /*06e0*/  LDC.64 R4, c[0x0][0x380] ;  /* 0x0000e000ff047b82 */ /* 0x000e620000000a00 */
[----:B------:R-:W-:Y:S01]  /*06f0*/  MOV R15, UR18 ;  /* 0x00000012000f7c02 */ /* 0x000fe20008000f00 */
[----:B0-----:R-:W-:Y:S01]  /*0700*/  IMAD.WIDE R6, R9, 0x4, R6 ;  /* 0x0000000409067825 */ /* 0x001fe200078e0206 */
[----:B------:R-:W-:-:S05]  /*0710*/  MOV R9, UR18 ;  /* 0x0000001200097c02 */ /* 0x000fca0008000f00 */
[----:B------:R-:W-:Y:S02]  /*0720*/  IMAD.WIDE.U32 R8, R9, 0x4, R6 ;  /* 0x0000000409087825 */ /* 0x000fe400078e0006 */
[----:B------:R-:W2:Y:S02]  /*0730*/  LDG.E R6, desc[UR16][R6.64] ;  /* 0x0000001006067981 */ /* 0x000ea4000c1e1900 */
[----:B-1----:R-:W-:-:S04]  /*0740*/  IMAD.WIDE R4, R3, 0x4, R4 ;  /* 0x0000000403047825 */ /* 0x002fc800078e0204 */
[----:B------:R-:W-:Y:S01]  /*0750*/  IMAD.WIDE.U32 R10, R11, 0x4, R8 ;  /* 0x000000040b0a7825 */ /* 0x000fe200078e0008 */
[----:B------:R-:W2:Y:S04]  /*0760*/  LDG.E R3, desc[UR16][R4.64] ;  /* 0x0000001004037981 */ /* 0x000ea8000c1e1900 */
[----:B------:R-:W3:Y:S01]  /*0770*/  LDG.E R8, desc[UR16][R8.64] ;  /* 0x0000001008087981 */ /* 0x000ee2000c1e1900 */
[----:B------:R-:W-:-:S03]  /*0780*/  IMAD.WIDE.U32 R14, R15, 0x4, R10 ;  /* 0x000000040f0e7825 */ /* 0x000fc600078e000a */
[----:B------:R-:W3:Y:S04]  /*0790*/  LDG.E R16, desc[UR16][R4.64+0x4] ;  /* 0x0000041004107981 */ /* 0x000ee8000c1e1900 */
[----:B------:R-:W4:Y:S04]  /*07a0*/  LDG.E R17, desc[UR16][R10.64] ;  /* 0x000000100a117981 */ /* 0x000f28000c1e1900 */
[----:B------:R-:W4:Y:S04]  /*07b0*/  LDG.E R18, desc[UR16][R4.64+0x8] ;  /* 0x0000081004127981 */ /* 0x000f28000c1e1900 */
[----:B------:R-:W5:Y:S04]  /*07c0*/  LDG.E R20, desc[UR16][R4.64+0xc] ;  /* 0x00000c1004147981 */ /* 0x000f68000c1e1900 */
[----:B------:R-:W5:Y:S01]  /*07d0*/  LDG.E R14, desc[UR16][R14.64] ;  /* 0x000000100e0e7981 */ /* 0x000f62000c1e1900 */
[----:B------:R-:W-:Y:S01]  /*07e0*/  UIADD3 UR4, UPT, UPT, UR4, 0x4, URZ ;  /* 0x0000000404047890 */ /* 0x000fe2000fffe0ff */
[----:B--2---:R-:W-:-:S04]  /*07f0*/  IMAD R3, R3, R6, R12 ;  /* 0x0000000603037224 */ /* 0x004fc800078e020c */
[----:B---3--:R-:W-:-:S04]  /*0800*/  IMAD R3, R16, R8, R3 ;  /* 0x0000000810037224 */ /* 0x008fc800078e0203 */
[----:B----4-:R-:W-:-:S04]  /*0810*/  IMAD R3, R18, R17, R3 ;  /* 0x0000001112037224 */ /* 0x010fc800078e0203 */
[----:B-----5:R-:W-:-:S07]  /*0820*/  IMAD R12, R20, R14, R3 ;  /* 0x0000000e140c7224 */ /* 0x020fce00078e0203 */
.L_x_3:
[----:B------:R-:W-:Y:S05]  /*0830*/  BRA.U !UP1, `(.L_x_0) ;  /* 0x0000000109947547 */ /* 0x000fea000b800000 */
[----:B------:R-:W-:Y:S01]  /*0840*/  UISETP.NE.AND UP0, UPT, UR5, 0x1, UPT ;  /* 0x000000010500788c */ /* 0x000fe2000bf05270 */
[----:B------:R-:W-:Y:S01]  /*0850*/  MOV R4, UR4 ;  /* 0x0000000400047c02 */ /* 0x000fe20008000f00 */
[----:B------:R-:W-:Y:S02]  /*0860*/  ULOP3.LUT UR5, UR18, 0x1, URZ, 0xc0, !UPT ;  /* 0x0000000112057892 */ /* 0x000fe4000f8ec0ff */
[----:B------:R-:W-:Y:S02]  /*0870*/  MOV R5, UR18 ;  /* 0x0000001200057c02 */ /* 0x000fe40008000f00 */
[----:B------:R-:W-:Y:S01]  /*0880*/  UISETP.NE.U32.AND UP1, UPT, UR5, 0x1, UPT ;  /* 0x000000010500788c */ /* 0x000fe2000bf25070 */
[----:B------:R-:W-:-:S04]  /*0890*/  PLOP3.LUT P0, PT, PT, PT, UP0, 0x80, 0x8 ;  /* 0x000000000008781c */ /* 0x000fc80003f0f008 */
[----:B------:R-:W0:Y:S01]  /*08a0*/  @UP0 LDCU.128 UR8, c[0x0][0x380] ;  /* 0x00007000ff0807ac */ /* 0x000e220008000c00 */
[----:B------:R-:W-:-:S05]  /*08b0*/  PLOP3.LUT P1, PT, PT, PT, UP1, 0x80, 0x8 ;  /* 0x000000000008781c */ /* 0x000fca0003f2f018 */
[----:B------:R-:W1:Y:S03]  /*08c0*/  @!UP1 LDCU.128 UR12, c[0x0][0x380] ;  /* 0x00007000ff0c97ac */ /* 0x000e660008000c00 */
[----:B------:R-:W-:Y:S01]  /*08d0*/  @P0 IMAD R3, R4, UR18, R13 ;  /* 0x0000001204030c24 */ /* 0x000fe2000f8e020d */
[----:B0-----:R-:W-:Y:S01]  /*08e0*/  MOV R10, UR10 ;  /* 0x0000000a000a7c02 */ /* 0x001fe20008000f00 */
[----:B------:R-:W-:Y:S01]  /*08f0*/  IMAD.U32 R7, RZ, RZ, UR9 ;  /* 0x00000009ff077e24 */ /* 0x000fe2000f8e00ff */
[----:B------:R-:W-:Y:S02]  /*0900*/  MOV R11, UR11 ;  /* 0x0000000b000b7c02 */ /* 0x000fe40008000f00 */
[----:B------:R-:W-:Y:S01]  /*0910*/  MOV R6, UR8 ;  /* 0x0000000800067c02 */ /* 0x000fe20008000f00 */
[----:B------:R-:W-:Y:S01]  /*0920*/  @P0 IMAD.WIDE R10, R3, 0x4, R10 ;  /* 0x00000004030a0825 */ /* 0x000fe200078e020a */
[----:B------:R-:W-:Y:S01]  /*0930*/  @P0 IADD3 R3, PT, PT, R2, UR4, RZ ;  /* 0x0000000402030c10 */ /* 0x000fe2000fffe0ff */
[----:B------:R-:W-:Y:S01]  /*0940*/  @UP0 UIADD3 UR4, UPT, UPT, UR4, 0x2, URZ ;  /* 0x0000000204040890 */ /* 0x000fe2000fffe0ff */
[----:B-1----:R-:W-:-:S02]  /*0950*/  MOV R8, UR12 ;  /* 0x0000000c00087c02 */ /* 0x002fc40008000f00 */
[----:B------:R-:W-:Y:S01]  /*0960*/  MOV R9, UR13 ;  /* 0x0000000d00097c02 */ /* 0x000fe20008000f00 */
[----:B------:R-:W-:Y:S01]  /*0970*/  @P0 IMAD.WIDE R6, R3, 0x4, R6 ;  /* 0x0000000403060825 */ /* 0x000fe200078e0206 */
[----:B------:R-:W-:Y:S01]  /*0980*/  MOV R14, UR14 ;  /* 0x0000000e000e7c02 */ /* 0x000fe20008000f00 */
[----:B------:R-:W2:Y:S01]  /*0990*/  @P0 LDG.E R16, desc[UR16][R10.64] ;  /* 0x000000100a100981 */ /* 0x000ea2000c1e1900 */
[----:B------:R-:W-:Y:S01]  /*09a0*/  MOV R18, UR4 ;  /* 0x0000000400127c02 */ /* 0x000fe20008000f00 */
[----:B------:R-:W-:Y:S01]  /*09b0*/  @P0 IMAD.WIDE.U32 R4, R5, 0x4, R10 ;  /* 0x0000000405040825 */ /* 0x000fe200078e000a */
[----:B------:R-:W-:Y:S01]  /*09c0*/  @!P1 IADD3 R3, PT, PT, R2, UR4, RZ ;  /* 0x0000000402039c10 */ /* 0x000fe2000fffe0ff */
[----:B------:R-:W2:Y:S01]  /*09d0*/  @P0 LDG.E R17, desc[UR16][R6.64] ;  /* 0x0000001006110981 */ /* 0x000ea2000c1e1900 */
[----:B------:R-:W-:Y:S01]  /*09e0*/  MOV R15, UR15 ;  /* 0x0000000f000f7c02 */ /* 0x000fe20008000f00 */
[----:B------:R-:W-:Y:S02]  /*09f0*/  @!P1 IMAD R13, R18, UR18, R13 ;  /* 0x00000012120d9c24 */ /* 0x000fe4000f8e020d */
[----:B------:R-:W-:Y:S01]  /*0a00*/  @!P1 IMAD.WIDE R2, R3, 0x4, R8 ;  /* 0x0000000403029825 */ /* 0x000fe200078e0208 */
[----:B------:R-:W3:Y:S03]  /*0a10*/  @P0 LDG.E R19, desc[UR16][R6.64+0x4] ;  /* 0x0000041006130981 */ /* 0x000ee6000c1e1900 */
[----:B------:R-:W-:Y:S01]  /*0a20*/  @!P1 IMAD.WIDE R8, R13, 0x4, R14 ;  /* 0x000000040d089825 */ /* 0x000fe200078e020e */
[----:B------:R-:W3:Y:S04]  /*0a30*/  @P0 LDG.E R4, desc[UR16][R4.64] ;  /* 0x0000001004040981 */ /* 0x000ee8000c1e1900 */
[----:B------:R-:W4:Y:S04]  /*0a40*/  @!P1 LDG.E R3, desc[UR16][R2.64] ;  /* 0x0000001002039981 */ /* 0x000f28000c1e1900 */
[----:B------:R-:W4:Y:S01]  /*0a50*/  @!P1 LDG.E R8, desc[UR16][R8.64] ;  /* 0x0000001008089981 */ /* 0x000f22000c1e1900 */
[----:B--2---:R-:W-:-:S04]  /*0a60*/  @P0 IMAD R16, R17, R16, R12 ;  /* 0x0000001011100224 */ /* 0x004fc800078e020c */
[----:B---3--:R-:W-:-:S04]  /*0a70*/  @P0 IMAD R12, R19, R4, R16 ;  /* 0x00000004130c0224 */ /* 0x008fc800078e0210 */
[----:B----4-:R-:W-:-:S07]  /*0a80*/  @!P1 IMAD R12, R3, R8, R12 ;  /* 0x00000008030c9224 */ /* 0x010fce00078e020c */
.L_x_0:
[----:B------:R-:W0:Y:S02]  /*0a90*/  LDC.64 R2, c[0x0][0x390] ;  /* 0x0000e400ff027b82 */ /* 0x000e240000000a00 */
[----:B0-----:R-:W-:-:S05]  /*0aa0*/  IMAD.WIDE R2, R0, 0x4, R2 ;  /* 0x0000000400027825 */ /* 0x001fca00078e0202 */
[----:B------:R-:W-:Y:S01]  /*0ab0*/  STG.E desc[UR16][R2.64], R12 ;  /* 0x0000000c02007986 */ /* 0x000fe2000c101910 */
[----:B------:R-:W-:Y:S05]  /*0ac0*/  EXIT ;  /* 0x000000000000794d */ /* 0x000fea0003800000 */
.L_x_4:
[----:B------:R-:W-:-:S00]  /*0ad0*/  BRA `(.L_x_4) ;  /* 0xfffffffc00fc7947 */ /* 0x000fc0000383ffff */
[----:B------:R-:W-:-:S00]  /*0ae0*/  NOP ;  /* 0x0000000000007918 */ /* 0x000fc00000000000 */
        /* <DEDUP_REMOVED lines=9> */
.L_x_5:


//--------------------- .nv.shared.reserved.0     --------------------------
	.section	.nv.shared.reserved.0,"aw",@nobits
	.weak		__nv_reservedSMEM_offset_0_alias
	.size		__nv_reservedSMEM_offset_0_alias, 0, 64
	.other		__nv_reservedSMEM_offset_0_alias,@"STO_CUDA_RESERVED_SHARED STV_DEFAULT"
__nv_reservedSMEM_offset_0_alias:
	.zero		0
	.zero		64


//--------------------- .nv.constant0._Z8multiplyPiS_S_ii --------------------------
	.section	.nv.constant0._Z8multiplyPiS_S_ii,"a",@progbits
	.sectionflags	@""
	.align	4
.nv.constant0._Z8multiplyPiS_S_ii:
	.zero		928


//--------------------- SYMBOLS --------------------------

	.type		.nv.reservedSmem.offset0,@object
	.size		.nv.reservedSmem.offset0,0x4
